//
// Generated by NVIDIA NVVM Compiler
//
// Compiler Build ID: CL-36424714
// Cuda compilation tools, release 13.0, V13.0.88
// Based on NVVM 20.0.0
//

.version 9.0
.target sm_100
.address_size 64

	// .globl	_Z6smem_1Pj
// _ZZ6smem_1PjE4smem has been demoted
// _ZZ6smem_2PjE4smem has been demoted
// _ZZ6smem_3PjE4smem has been demoted
// _ZZ6smem_4PjE4smem has been demoted
// _ZZ6smem_5PjE4smem has been demoted

.visible .entry _Z6smem_1Pj(
	.param .u64 .ptr .align 1 _Z6smem_1Pj_param_0
)
{
	.reg .pred 	%p<2>;
	.reg .b32 	%r<9>;
	.reg .b64 	%rd<5>;
	// demoted variable
	.shared .align 4 .b8 _ZZ6smem_1PjE4smem[512];
	ld.param.u64 	%rd1, [_Z6smem_1Pj_param_0];
	mov.u32 	%r1, %tid.x;
	shl.b32 	%r3, %r1, 2;
	mov.u32 	%r4, _ZZ6smem_1PjE4smem;
	add.s32 	%r2, %r4, %r3;
	st.shared.u32 	[%r2], %r1;
	st.shared.u32 	[%r2+128], %r1;
	st.shared.u32 	[%r2+256], %r1;
	st.shared.u32 	[%r2+384], %r1;
	bar.sync 	0;
	setp.gt.u32 	%p1, %r1, 15;
	@%p1 bra 	$L__BB0_2;
	cvta.to.global.u64 	%rd2, %rd1;
	mul.wide.u32 	%rd3, %r1, 8;
	add.s64 	%rd4, %rd2, %rd3;
	add.s32 	%r6, %r2, %r3;
	ld.shared.v2.u32 	{%r7, %r8}, [%r6];
	st.global.v2.u32 	[%rd4], {%r7, %r8};
$L__BB0_2:
	ret;

}
	// .globl	_Z6smem_2Pj
.visible .entry _Z6smem_2Pj(
	.param .u64 .ptr .align 1 _Z6smem_2Pj_param_0
)
{
	.reg .pred 	%p<5>;
	.reg .b32 	%r<11>;
	.reg .b64 	%rd<5>;
	// demoted variable
	.shared .align 4 .b8 _ZZ6smem_2PjE4smem[512];
	ld.param.u64 	%rd1, [_Z6smem_2Pj_param_0];
	mov.u32 	%r1, %tid.x;
	shl.b32 	%r2, %r1, 2;
	mov.u32 	%r3, _ZZ6smem_2PjE4smem;
	add.s32 	%r4, %r3, %r2;
	st.shared.u32 	[%r4], %r1;
	st.shared.u32 	[%r4+128], %r1;
	st.shared.u32 	[%r4+256], %r1;
	st.shared.u32 	[%r4+384], %r1;
	bar.sync 	0;
	setp.gt.u32 	%p1, %r1, 14;
	setp.ne.s32 	%p2, %r1, 16;
	and.pred  	%p3, %p1, %p2;
	@%p3 bra 	$L__BB1_2;
	setp.eq.s32 	%p4, %r1, 16;
	cvta.to.global.u64 	%rd2, %rd1;
	mul.wide.u32 	%rd3, %r1, 8;
	add.s64 	%rd4, %rd2, %rd3;
	selp.b32 	%r5, 15, %r1, %p4;
	shl.b32 	%r6, %r5, 3;
	add.s32 	%r8, %r3, %r6;
	ld.shared.v2.u32 	{%r9, %r10}, [%r8];
	st.global.v2.u32 	[%rd4], {%r9, %r10};
$L__BB1_2:
	ret;

}
	// .globl	_Z6smem_3Pj
.visible .entry _Z6smem_3Pj(
	.param .u64 .ptr .align 1 _Z6smem_3Pj_param_0
)
{
	.reg .b32 	%r<9>;
	.reg .b64 	%rd<5>;
	// demoted variable
	.shared .align 4 .b8 _ZZ6smem_3PjE4smem[512];
	ld.param.u64 	%rd1, [_Z6smem_3Pj_param_0];
	mov.u32 	%r1, %tid.x;
	shl.b32 	%r2, %r1, 2;
	mov.u32 	%r3, _ZZ6smem_3PjE4smem;
	add.s32 	%r4, %r3, %r2;
	st.shared.u32 	[%r4], %r1;
	st.shared.u32 	[%r4+128], %r1;
	st.shared.u32 	[%r4+256], %r1;
	st.shared.u32 	[%r4+384], %r1;
	cvta.to.global.u64 	%rd2, %rd1;
	bar.sync 	0;
	mul.wide.u32 	%rd3, %r1, 8;
	add.s64 	%rd4, %rd2, %rd3;
	and.b32  	%r5, %r2, 4088;
	add.s32 	%r6, %r3, %r5;
	ld.shared.v2.u32 	{%r7, %r8}, [%r6];
	st.global.v2.u32 	[%rd4], {%r7, %r8};
	ret;

}
	// .globl	_Z6smem_4Pj
.visible .entry _Z6smem_4Pj(
	.param .u64 .ptr .align 1 _Z6smem_4Pj_param_0
)
{
	.reg .pred 	%p<2>;
	.reg .b32 	%r<12>;
	.reg .b64 	%rd<5>;
	// demoted variable
	.shared .align 4 .b8 _ZZ6smem_4PjE4smem[512];
	ld.param.u64 	%rd1, [_Z6smem_4Pj_param_0];
	mov.u32 	%r1, %tid.x;
	shl.b32 	%r2, %r1, 2;
	mov.u32 	%r3, _ZZ6smem_4PjE4smem;
	add.s32 	%r4, %r3, %r2;
	st.shared.u32 	[%r4], %r1;
	st.shared.u32 	[%r4+128], %r1;
	st.shared.u32 	[%r4+256], %r1;
	st.shared.u32 	[%r4+384], %r1;
	bar.sync 	0;
	setp.lt.u32 	%p1, %r1, 16;
	shr.u32 	%r5, %r1, 1;
	and.b32  	%r6, %r1, 1021;
	selp.b32 	%r7, %r5, %r6, %p1;
	cvta.to.global.u64 	%rd2, %rd1;
	mul.wide.u32 	%rd3, %r1, 8;
	add.s64 	%rd4, %rd2, %rd3;
	shl.b32 	%r8, %r7, 3;
	add.s32 	%r9, %r3, %r8;
	ld.shared.v2.u32 	{%r10, %r11}, [%r9];
	st.global.v2.u32 	[%rd4], {%r10, %r11};
	ret;

}
	// .globl	_Z6smem_5Pj
.visible .entry _Z6smem_5Pj(
	.param .u64 .ptr .align 1 _Z6smem_5Pj_param_0
)
{
	.reg .b32 	%r<10>;
	.reg .b64 	%rd<5>;
	// demoted variable
	.shared .align 4 .b8 _ZZ6smem_5PjE4smem[512];
	ld.param.u64 	%rd1, [_Z6smem_5Pj_param_0];
	mov.u32 	%r1, %tid.x;
	shl.b32 	%r2, %r1, 2;
	mov.u32 	%r3, _ZZ6smem_5PjE4smem;
	add.s32 	%r4, %r3, %r2;
	st.shared.u32 	[%r4], %r1;
	st.shared.u32 	[%r4+128], %r1;
	st.shared.u32 	[%r4+256], %r1;
	st.shared.u32 	[%r4+384], %r1;
	cvta.to.global.u64 	%rd2, %rd1;
	bar.sync 	0;
	mul.wide.u32 	%rd3, %r1, 8;
	add.s64 	%rd4, %rd2, %rd3;
	shl.b32 	%r5, %r1, 3;
	and.b32  	%r6, %r5, 120;
	add.s32 	%r7, %r3, %r6;
	ld.shared.v2.u32 	{%r8, %r9}, [%r7];
	st.global.v2.u32 	[%rd4], {%r8, %r9};
	ret;

}


// ===== COMPILED SASS (sm_100) =====

	.target	sm_100

	.elftype	@"ET_EXEC"


//--------------------- .note.nv.tkinfo           --------------------------
	.section	.note.nv.tkinfo,"",@"SHT_NOTE"
	.sectionflags	@"SHF_NOTE_NV_TKINFO"
	.tkinfo
        /*0018*/ 	.word	0x00000002
        /*0030*/ 	.string	""
        /*0030*/ 	.string	"ptxas"
        /*0030*/ 	.string	"Cuda compilation tools, release 13.0, V13.0.88"
        /*0030*/ 	.string	"Build cuda_13.0.r13.0/compiler.36424714_0"
        /*0030*/ 	.string	"-arch sm_100 -m 64 "



//--------------------- .note.nv.cuinfo           --------------------------
	.section	.note.nv.cuinfo,"",@"SHT_NOTE"
	.sectionflags	@"SHF_NOTE_NV_CUINFO"
        /*0018*/ 	.short	0x0002
        /*001a*/ 	.short	0x0064
        /*001c*/ 	.short	0x0082
	.zero		2


//--------------------- .nv.info                  --------------------------
	.section	.nv.info,"",@"SHT_CUDA_INFO"
	.align	4


	//----- nvinfo : EIATTR_REGCOUNT
	.align		4
        /*0000*/ 	.byte	0x04, 0x2f
        /*0002*/ 	.short	(.L_1 - .L_0)
	.align		4
.L_0:
        /*0004*/ 	.word	index@(_Z6smem_1Pj)
        /*0008*/ 	.word	0x0000000a


	//----- nvinfo : EIATTR_FRAME_SIZE
	.align		4
.L_1:
        /*000c*/ 	.byte	0x04, 0x11
        /*000e*/ 	.short	(.L_3 - .L_2)
	.align		4
.L_2:
        /*0010*/ 	.word	index@(_Z6smem_1Pj)
        /*0014*/ 	.word	0x00000000


	//----- nvinfo : EIATTR_REGCOUNT
	.align		4
.L_3:
        /*0018*/ 	.byte	0x04, 0x2f
        /*001a*/ 	.short	(.L_5 - .L_4)
	.align		4
.L_4:
        /*001c*/ 	.word	index@(_Z6smem_2Pj)
        /*0020*/ 	.word	0x0000000a


	//----- nvinfo : EIATTR_FRAME_SIZE
	.align		4
.L_5:
        /*0024*/ 	.byte	0x04, 0x11
        /*0026*/ 	.short	(.L_7 - .L_6)
	.align		4
.L_6:
        /*0028*/ 	.word	index@(_Z6smem_2Pj)
        /*002c*/ 	.word	0x00000000


	//----- nvinfo : EIATTR_REGCOUNT
	.align		4
.L_7:
        /*0030*/ 	.byte	0x04, 0x2f
        /*0032*/ 	.short	(.L_9 - .L_8)
	.align		4
.L_8:
        /*0034*/ 	.word	index@(_Z6smem_3Pj)
        /*0038*/ 	.word	0x0000000a


	//----- nvinfo : EIATTR_FRAME_SIZE
	.align		4
.L_9:
        /*003c*/ 	.byte	0x04, 0x11
        /*003e*/ 	.short	(.L_11 - .L_10)
	.align		4
.L_10:
        /*0040*/ 	.word	index@(_Z6smem_3Pj)
        /*0044*/ 	.word	0x00000000


	//----- nvinfo : EIATTR_REGCOUNT
	.align		4
.L_11:
        /*0048*/ 	.byte	0x04, 0x2f
        /*004a*/ 	.short	(.L_13 - .L_12)
	.align		4
.L_12:
        /*004c*/ 	.word	index@(_Z6smem_4Pj)
        /*0050*/ 	.word	0x0000000a


	//----- nvinfo : EIATTR_FRAME_SIZE
	.align		4
.L_13:
        /*0054*/ 	.byte	0x04, 0x11
        /*0056*/ 	.short	(.L_15 - .L_14)
	.align		4
.L_14:
        /*0058*/ 	.word	index@(_Z6smem_4Pj)
        /*005c*/ 	.word	0x00000000


	//----- nvinfo : EIATTR_REGCOUNT
	.align		4
.L_15:
        /*0060*/ 	.byte	0x04, 0x2f
        /*0062*/ 	.short	(.L_17 - .L_16)
	.align		4
.L_16:
        /*0064*/ 	.word	index@(_Z6smem_5Pj)
        /*0068*/ 	.word	0x0000000a


	//----- nvinfo : EIATTR_FRAME_SIZE
	.align		4
.L_17:
        /*006c*/ 	.byte	0x04, 0x11
        /*006e*/ 	.short	(.L_19 - .L_18)
	.align		4
.L_18:
        /*0070*/ 	.word	index@(_Z6smem_5Pj)
        /*0074*/ 	.word	0x00000000


	//----- nvinfo : EIATTR_MIN_STACK_SIZE
	.align		4
.L_19:
        /*0078*/ 	.byte	0x04, 0x12
        /*007a*/ 	.short	(.L_21 - .L_20)
	.align		4
.L_20:
        /*007c*/ 	.word	index@(_Z6smem_5Pj)
        /*0080*/ 	.word	0x00000000


	//----- nvinfo : EIATTR_MIN_STACK_SIZE
	.align		4
.L_21:
        /*0084*/ 	.byte	0x04, 0x12
        /*0086*/ 	.short	(.L_23 - .L_22)
	.align		4
.L_22:
        /*0088*/ 	.word	index@(_Z6smem_4Pj)
        /*008c*/ 	.word	0x00000000


	//----- nvinfo : EIATTR_MIN_STACK_SIZE
	.align		4
.L_23:
        /*0090*/ 	.byte	0x04, 0x12
        /*0092*/ 	.short	(.L_25 - .L_24)
	.align		4
.L_24:
        /*0094*/ 	.word	index@(_Z6smem_3Pj)
        /*0098*/ 	.word	0x00000000


	//----- nvinfo : EIATTR_MIN_STACK_SIZE
	.align		4
.L_25:
        /*009c*/ 	.byte	0x04, 0x12
        /*009e*/ 	.short	(.L_27 - .L_26)
	.align		4
.L_26:
        /*00a0*/ 	.word	index@(_Z6smem_2Pj)
        /*00a4*/ 	.word	0x00000000


	//----- nvinfo : EIATTR_MIN_STACK_SIZE
	.align		4
.L_27:
        /*00a8*/ 	.byte	0x04, 0x12
        /*00aa*/ 	.short	(.L_29 - .L_28)
	.align		4
.L_28:
        /*00ac*/ 	.word	index@(_Z6smem_1Pj)
        /*00b0*/ 	.word	0x00000000
.L_29:


//--------------------- .nv.compat                --------------------------
	.section	.nv.compat,"",@"SHT_CUDA_COMPAT_INFO"
	.align	4
        /*0000*/ 	.byte	0x02, 0x09, 0x00, 0x00, 0x02, 0x02, 0x01, 0x00, 0x02, 0x05, 0x05, 0x00, 0x03, 0x07, 0x01, 0x01
        /*0010*/ 	.byte	0x02, 0x03, 0x00, 0x00, 0x02, 0x06, 0x01, 0x00, 0x04, 0x0b, 0x08, 0x00, 0x09, 0x00, 0x00, 0x00
        /*0020*/ 	.byte	0x00, 0x00, 0x00, 0x00


//--------------------- .nv.info._Z6smem_5Pj      --------------------------
	.section	.nv.info._Z6smem_5Pj,"",@"SHT_CUDA_INFO"
	.sectionflags	@""
	.align	4


	//----- nvinfo : EIATTR_CUDA_API_VERSION
	.align		4
        /*0000*/ 	.byte	0x04, 0x37
        /*0002*/ 	.short	(.L_31 - .L_30)
.L_30:
        /*0004*/ 	.word	0x00000082


	//----- nvinfo : EIATTR_KPARAM_INFO
	.align		4
.L_31:
        /*0008*/ 	.byte	0x04, 0x17
        /*000a*/ 	.short	(.L_33 - .L_32)
.L_32:
        /*000c*/ 	.word	0x00000000
        /*0010*/ 	.short	0x0000
        /*0012*/ 	.short	0x0000
        /*0014*/ 	.byte	0x00, 0xf5, 0x21, 0x00


	//----- nvinfo : EIATTR_SPARSE_MMA_MASK
	.align		4
.L_33:
        /*0018*/ 	.byte	0x03, 0x50
        /*001a*/ 	.short	0x0000


	//----- nvinfo : EIATTR_MAXREG_COUNT
	.align		4
        /*001c*/ 	.byte	0x03, 0x1b
        /*001e*/ 	.short	0x00ff


	//----- nvinfo : EIATTR_NUM_BARRIERS
	.align		4
        /*0020*/ 	.byte	0x02, 0x4c
        /*0022*/ 	.byte	0x01
	.zero		1


	//----- nvinfo : EIATTR_MERCURY_ISA_VERSION
	.align		4
        /*0024*/ 	.byte	0x03, 0x5f
        /*0026*/ 	.short	0x0101


	//----- nvinfo : EIATTR_VRC_CTA_INIT_COUNT
	.align		4
        /*0028*/ 	.byte	0x02, 0x4a
	.zero		1
	.zero		1


	//----- nvinfo : EIATTR_EXIT_INSTR_OFFSETS
	.align		4
        /*002c*/ 	.byte	0x04, 0x1c
        /*002e*/ 	.short	(.L_35 - .L_34)


	//   ....[0]....
.L_34:
        /*0030*/ 	.word	0x00000120


	//----- nvinfo : EIATTR_CBANK_PARAM_SIZE
	.align		4
.L_35:
        /*0034*/ 	.byte	0x03, 0x19
        /*0036*/ 	.short	0x0008


	//----- nvinfo : EIATTR_PARAM_CBANK
	.align		4
        /*0038*/ 	.byte	0x04, 0x0a
        /*003a*/ 	.short	(.L_37 - .L_36)
	.align		4
.L_36:
        /*003c*/ 	.word	index@(.nv.constant0._Z6smem_5Pj)
        /*0040*/ 	.short	0x0380
        /*0042*/ 	.short	0x0008


	//----- nvinfo : EIATTR_SW_WAR
	.align		4
.L_37:
        /*0044*/ 	.byte	0x04, 0x36
        /*0046*/ 	.short	(.L_39 - .L_38)
.L_38:
        /*0048*/ 	.word	0x00000008
.L_39:


//--------------------- .nv.info._Z6smem_4Pj      --------------------------
	.section	.nv.info._Z6smem_4Pj,"",@"SHT_CUDA_INFO"
	.sectionflags	@""
	.align	4


	//----- nvinfo : EIATTR_CUDA_API_VERSION
	.align		4
        /*0000*/ 	.byte	0x04, 0x37
        /*0002*/ 	.short	(.L_41 - .L_40)
.L_40:
        /*0004*/ 	.word	0x00000082


	//----- nvinfo : EIATTR_KPARAM_INFO
	.align		4
.L_41:
        /*0008*/ 	.byte	0x04, 0x17
        /*000a*/ 	.short	(.L_43 - .L_42)
.L_42:
        /*000c*/ 	.word	0x00000000
        /*0010*/ 	.short	0x0000
        /*0012*/ 	.short	0x0000
        /*0014*/ 	.byte	0x00, 0xf5, 0x21, 0x00


	//----- nvinfo : EIATTR_SPARSE_MMA_MASK
	.align		4
.L_43:
        /*0018*/ 	.byte	0x03, 0x50
        /*001a*/ 	.short	0x0000


	//----- nvinfo : EIATTR_MAXREG_COUNT
	.align		4
        /*001c*/ 	.byte	0x03, 0x1b
        /*001e*/ 	.short	0x00ff


	//----- nvinfo : EIATTR_NUM_BARRIERS
	.align		4
        /*0020*/ 	.byte	0x02, 0x4c
        /*0022*/ 	.byte	0x01
	.zero		1


	//----- nvinfo : EIATTR_MERCURY_ISA_VERSION
	.align		4
        /*0024*/ 	.byte	0x03, 0x5f
        /*0026*/ 	.short	0x0101


	//----- nvinfo : EIATTR_VRC_CTA_INIT_COUNT
	.align		4
        /*0028*/ 	.byte	0x02, 0x4a
	.zero		1
	.zero		1


	//----- nvinfo : EIATTR_EXIT_INSTR_OFFSETS
	.align		4
        /*002c*/ 	.byte	0x04, 0x1c
        /*002e*/ 	.short	(.L_45 - .L_44)


	//   ....[0]....
.L_44:
        /*0030*/ 	.word	0x00000140


	//----- nvinfo : EIATTR_CBANK_PARAM_SIZE
	.align		4
.L_45:
        /*0034*/ 	.byte	0x03, 0x19
        /*0036*/ 	.short	0x0008


	//----- nvinfo : EIATTR_PARAM_CBANK
	.align		4
        /*0038*/ 	.byte	0x04, 0x0a
        /*003a*/ 	.short	(.L_47 - .L_46)
	.align		4
.L_46:
        /*003c*/ 	.word	index@(.nv.constant0._Z6smem_4Pj)
        /*0040*/ 	.short	0x0380
        /*0042*/ 	.short	0x0008


	//----- nvinfo : EIATTR_SW_WAR
	.align		4
.L_47:
        /*0044*/ 	.byte	0x04, 0x36
        /*0046*/ 	.short	(.L_49 - .L_48)
.L_48:
        /*0048*/ 	.word	0x00000008
.L_49:


//--------------------- .nv.info._Z6smem_3Pj      --------------------------
	.section	.nv.info._Z6smem_3Pj,"",@"SHT_CUDA_INFO"
	.sectionflags	@""
	.align	4


	//----- nvinfo : EIATTR_CUDA_API_VERSION
	.align		4
        /*0000*/ 	.byte	0x04, 0x37
        /*0002*/ 	.short	(.L_51 - .L_50)
.L_50:
        /*0004*/ 	.word	0x00000082


	//----- nvinfo : EIATTR_KPARAM_INFO
	.align		4
.L_51:
        /*0008*/ 	.byte	0x04, 0x17
        /*000a*/ 	.short	(.L_53 - .L_52)
.L_52:
        /*000c*/ 	.word	0x00000000
        /*0010*/ 	.short	0x0000
        /*0012*/ 	.short	0x0000
        /*0014*/ 	.byte	0x00, 0xf5, 0x21, 0x00


	//----- nvinfo : EIATTR_SPARSE_MMA_MASK
	.align		4
.L_53:
        /*0018*/ 	.byte	0x03, 0x50
        /*001a*/ 	.short	0x0000


	//----- nvinfo : EIATTR_MAXREG_COUNT
	.align		4
        /*001c*/ 	.byte	0x03, 0x1b
        /*001e*/ 	.short	0x00ff


	//----- nvinfo : EIATTR_NUM_BARRIERS
	.align		4
        /*0020*/ 	.byte	0x02, 0x4c
        /*0022*/ 	.byte	0x01
	.zero		1


	//----- nvinfo : EIATTR_MERCURY_ISA_VERSION
	.align		4
        /*0024*/ 	.byte	0x03, 0x5f
        /*0026*/ 	.short	0x0101


	//----- nvinfo : EIATTR_VRC_CTA_INIT_COUNT
	.align		4
        /*0028*/ 	.byte	0x02, 0x4a
	.zero		1
	.zero		1


	//----- nvinfo : EIATTR_EXIT_INSTR_OFFSETS
	.align		4
        /*002c*/ 	.byte	0x04, 0x1c
        /*002e*/ 	.short	(.L_55 - .L_54)


	//   ....[0]....
.L_54:
        /*0030*/ 	.word	0x00000110


	//----- nvinfo : EIATTR_CBANK_PARAM_SIZE
	.align		4
.L_55:
        /*0034*/ 	.byte	0x03, 0x19
        /*0036*/ 	.short	0x0008


	//----- nvinfo : EIATTR_PARAM_CBANK
	.align		4
        /*0038*/ 	.byte	0x04, 0x0a
        /*003a*/ 	.short	(.L_57 - .L_56)
	.align		4
.L_56:
        /*003c*/ 	.word	index@(.nv.constant0._Z6smem_3Pj)
        /*0040*/ 	.short	0x0380
        /*0042*/ 	.short	0x0008


	//----- nvinfo : EIATTR_SW_WAR
	.align		4
.L_57:
        /*0044*/ 	.byte	0x04, 0x36
        /*0046*/ 	.short	(.L_59 - .L_58)
.L_58:
        /*0048*/ 	.word	0x00000008
.L_59:


//--------------------- .nv.info._Z6smem_2Pj      --------------------------
	.section	.nv.info._Z6smem_2Pj,"",@"SHT_CUDA_INFO"
	.sectionflags	@""
	.align	4


	//----- nvinfo : EIATTR_CUDA_API_VERSION
	.align		4
        /*0000*/ 	.byte	0x04, 0x37
        /*0002*/ 	.short	(.L_61 - .L_60)
.L_60:
        /*0004*/ 	.word	0x00000082


	//----- nvinfo : EIATTR_KPARAM_INFO
	.align		4
.L_61:
        /*0008*/ 	.byte	0x04, 0x17
        /*000a*/ 	.short	(.L_63 - .L_62)
.L_62:
        /*000c*/ 	.word	0x00000000
        /*0010*/ 	.short	0x0000
        /*0012*/ 	.short	0x0000
        /*0014*/ 	.byte	0x00, 0xf5, 0x21, 0x00


	//----- nvinfo : EIATTR_SPARSE_MMA_MASK
	.align		4
.L_63:
        /*0018*/ 	.byte	0x03, 0x50
        /*001a*/ 	.short	0x0000


	//----- nvinfo : EIATTR_MAXREG_COUNT
	.align		4
        /*001c*/ 	.byte	0x03, 0x1b
        /*001e*/ 	.short	0x00ff


	//----- nvinfo : EIATTR_NUM_BARRIERS
	.align		4
        /*0020*/ 	.byte	0x02, 0x4c
        /*0022*/ 	.byte	0x01
	.zero		1


	//----- nvinfo : EIATTR_MERCURY_ISA_VERSION
	.align		4
        /*0024*/ 	.byte	0x03, 0x5f
        /*0026*/ 	.short	0x0101


	//----- nvinfo : EIATTR_VRC_CTA_INIT_COUNT
	.align		4
        /*0028*/ 	.byte	0x02, 0x4a
	.zero		1
	.zero		1


	//----- nvinfo : EIATTR_EXIT_INSTR_OFFSETS
	.align		4
        /*002c*/ 	.byte	0x04, 0x1c
        /*002e*/ 	.short	(.L_65 - .L_64)


	//   ....[0]....
.L_64:
        /*0030*/ 	.word	0x000000e0


	//   ....[1]....
        /*0034*/ 	.word	0x00000160


	//----- nvinfo : EIATTR_CBANK_PARAM_SIZE
	.align		4
.L_65:
        /*0038*/ 	.byte	0x03, 0x19
        /*003a*/ 	.short	0x0008


	//----- nvinfo : EIATTR_PARAM_CBANK
	.align		4
        /*003c*/ 	.byte	0x04, 0x0a
        /*003e*/ 	.short	(.L_67 - .L_66)
	.align		4
.L_66:
        /*0040*/ 	.word	index@(.nv.constant0._Z6smem_2Pj)
        /*0044*/ 	.short	0x0380
        /*0046*/ 	.short	0x0008


	//----- nvinfo : EIATTR_SW_WAR
	.align		4
.L_67:
        /*0048*/ 	.byte	0x04, 0x36
        /*004a*/ 	.short	(.L_69 - .L_68)
.L_68:
        /*004c*/ 	.word	0x00000008
.L_69:


//--------------------- .nv.info._Z6smem_1Pj      --------------------------
	.section	.nv.info._Z6smem_1Pj,"",@"SHT_CUDA_INFO"
	.sectionflags	@""
	.align	4


	//----- nvinfo : EIATTR_CUDA_API_VERSION
	.align		4
        /*0000*/ 	.byte	0x04, 0x37
        /*0002*/ 	.short	(.L_71 - .L_70)
.L_70:
        /*0004*/ 	.word	0x00000082


	//----- nvinfo : EIATTR_KPARAM_INFO
	.align		4
.L_71:
        /*0008*/ 	.byte	0x04, 0x17
        /*000a*/ 	.short	(.L_73 - .L_72)
.L_72:
        /*000c*/ 	.word	0x00000000
        /*0010*/ 	.short	0x0000
        /*0012*/ 	.short	0x0000
        /*0014*/ 	.byte	0x00, 0xf5, 0x21, 0x00


	//----- nvinfo : EIATTR_SPARSE_MMA_MASK
	.align		4
.L_73:
        /*0018*/ 	.byte	0x03, 0x50
        /*001a*/ 	.short	0x0000


	//----- nvinfo : EIATTR_MAXREG_COUNT
	.align		4
        /*001c*/ 	.byte	0x03, 0x1b
        /*001e*/ 	.short	0x00ff


	//----- nvinfo : EIATTR_NUM_BARRIERS
	.align		4
        /*0020*/ 	.byte	0x02, 0x4c
        /*0022*/ 	.byte	0x01
	.zero		1


	//----- nvinfo : EIATTR_MERCURY_ISA_VERSION
	.align		4
        /*0024*/ 	.byte	0x03, 0x5f
        /*0026*/ 	.short	0x0101


	//----- nvinfo : EIATTR_VRC_CTA_INIT_COUNT
	.align		4
        /*0028*/ 	.byte	0x02, 0x4a
	.zero		1
	.zero		1


	//----- nvinfo : EIATTR_EXIT_INSTR_OFFSETS
	.align		4
        /*002c*/ 	.byte	0x04, 0x1c
        /*002e*/ 	.short	(.L_75 - .L_74)


	//   ....[0]....
.L_74:
        /*0030*/ 	.word	0x000000c0


	//   ....[1]....
        /*0034*/ 	.word	0x00000130


	//----- nvinfo : EIATTR_CBANK_PARAM_SIZE
	.align		4
.L_75:
        /*0038*/ 	.byte	0x03, 0x19
        /*003a*/ 	.short	0x0008


	//----- nvinfo : EIATTR_PARAM_CBANK
	.align		4
        /*003c*/ 	.byte	0x04, 0x0a
        /*003e*/ 	.short	(.L_77 - .L_76)
	.align		4
.L_76:
        /*0040*/ 	.word	index@(.nv.constant0._Z6smem_1Pj)
        /*0044*/ 	.short	0x0380
        /*0046*/ 	.short	0x0008


	//----- nvinfo : EIATTR_SW_WAR
	.align		4
.L_77:
        /*0048*/ 	.byte	0x04, 0x36
        /*004a*/ 	.short	(.L_79 - .L_78)
.L_78:
        /*004c*/ 	.word	0x00000008
.L_79:


//--------------------- .nv.callgraph             --------------------------
	.section	.nv.callgraph,"",@"SHT_CUDA_CALLGRAPH"
	.align	4
	.sectionentsize	8
	.align		4
        /*0000*/ 	.word	0x00000000
	.align		4
        /*0004*/ 	.word	0xffffffff
	.align		4
        /*0008*/ 	.word	0x00000000
	.align		4
        /*000c*/ 	.word	0xfffffffe
	.align		4
        /*0010*/ 	.word	0x00000000
	.align		4
        /*0014*/ 	.word	0xfffffffd
	.align		4
        /*0018*/ 	.word	0x00000000
	.align		4
        /*001c*/ 	.word	0xfffffffc


//--------------------- .text._Z6smem_5Pj         --------------------------
	.section	.text._Z6smem_5Pj,"ax",@progbits
	.align	128
        .global         _Z6smem_5Pj
        .type           _Z6smem_5Pj,@function
        .size           _Z6smem_5Pj,(.L_x_5 - _Z6smem_5Pj)
        .other          _Z6smem_5Pj,@"STO_CUDA_ENTRY STV_DEFAULT"
_Z6smem_5Pj:
.text._Z6smem_5Pj:
[----:B------:R-:W-:Y:S01]  /*0000*/  LDC R1, c[0x0][0x37c] ;  /* 0x0000df00ff017b82 */ /* 0x000fe20000000800 */
[----:B------:R-:W0:Y:S07]  /*0010*/  S2R R7, SR_TID.X ;  /* 0x0000000000077919 */ /* 0x000e2e0000002100 */
[----:B------:R-:W1:Y:S01]  /*0020*/  S2UR UR5, SR_CgaCtaId ;  /* 0x00000000000579c3 */ /* 0x000e620000008800 */
[----:B------:R-:W-:Y:S02]  /*0030*/  UMOV UR4, 0x400 ;  /* 0x0000040000047882 */ /* 0x000fe40000000000 */
[----:B-1----:R-:W-:-:S06]  /*0040*/  ULEA UR4, UR5, UR4, 0x18 ;  /* 0x0000000405047291 */ /* 0x002fcc000f8ec0ff */
[C---:B0-----:R-:W-:Y:S02]  /*0050*/  LEA R0, R7.reuse, UR4, 0x2 ;  /* 0x0000000407007c11 */ /* 0x041fe4000f8e10ff */
[----:B------:R-:W-:-:S03]  /*0060*/  SHF.L.U32 R2, R7, 0x3, RZ ;  /* 0x0000000307027819 */ /* 0x000fc600000006ff */
[----:B------:R-:W-:Y:S01]  /*0070*/  STS [R0], R7 ;  /* 0x0000000700007388 */ /* 0x000fe20000000800 */
[----:B------:R-:W-:Y:S02]  /*0080*/  LOP3.LUT R4, R2, 0x78, RZ, 0xc0, !PT ;  /* 0x0000007802047812 */ /* 0x000fe400078ec0ff */
[----:B------:R-:W0:Y:S01]  /*0090*/  LDC.64 R2, c[0x0][0x380] ;  /* 0x0000e000ff027b82 */ /* 0x000e220000000a00 */
[----:B------:R-:W-:Y:S04]  /*00a0*/  STS [R0+0x80], R7 ;  /* 0x0000800700007388 */ /* 0x000fe80000000800 */
[----:B------:R-:W-:Y:S04]  /*00b0*/  STS [R0+0x100], R7 ;  /* 0x0001000700007388 */ /* 0x000fe80000000800 */
[----:B------:R-:W-:Y:S01]  /*00c0*/  STS [R0+0x180], R7 ;  /* 0x0001800700007388 */ /* 0x000fe20000000800 */
[----:B------:R-:W-:Y:S01]  /*00d0*/  BAR.SYNC.DEFER_BLOCKING 0x0 ;  /* 0x0000000000007b1d */ /* 0x000fe20000010000 */
[----:B0-----:R-:W-:-:S05]  /*00e0*/  IMAD.WIDE.U32 R2, R7, 0x8, R2 ;  /* 0x0000000807027825 */ /* 0x001fca00078e0002 */
[----:B------:R-:W0:Y:S01]  /*00f0*/  LDS.64 R4, [R4+UR4] ;  /* 0x0000000404047984 */ /* 0x000e220008000a00 */
[----:B------:R-:W0:Y:S03]  /*0100*/  LDCU.64 UR4, c[0x0][0x358] ;  /* 0x00006b00ff0477ac */ /* 0x000e260008000a00 */
[----:B0-----:R-:W-:Y:S01]  /*0110*/  STG.E.64 desc[UR4][R2.64], R4 ;  /* 0x0000000402007986 */ /* 0x001fe2000c101b04 */
[----:B------:R-:W-:Y:S05]  /*0120*/  EXIT ;  /* 0x000000000000794d */ /* 0x000fea0003800000 */
.L_x_0:
[----:B------:R-:W-:-:S00]  /*0130*/  BRA `(.L_x_0) ;  /* 0xfffffffc00fc7947 */ /* 0x000fc0000383ffff */
[----:B------:R-:W-:-:S00]  /*0140*/  NOP ;  /* 0x0000000000007918 */ /* 0x000fc00000000000 */
        /* <DEDUP_REMOVED lines=11> */
.L_x_5:


//--------------------- .text._Z6smem_4Pj         --------------------------
	.section	.text._Z6smem_4Pj,"ax",@progbits
	.align	128
        .global         _Z6smem_4Pj
        .type           _Z6smem_4Pj,@function
        .size           _Z6smem_4Pj,(.L_x_6 - _Z6smem_4Pj)
        .other          _Z6smem_4Pj,@"STO_CUDA_ENTRY STV_DEFAULT"
_Z6smem_4Pj:
.text._Z6smem_4Pj:
[----:B------:R-:W-:Y:S01]  /*0000*/  LDC R1, c[0x0][0x37c] ;  /* 0x0000df00ff017b82 */ /* 0x000fe20000000800 */
[----:B------:R-:W0:Y:S07]  /*0010*/  S2R R7, SR_TID.X ;  /* 0x0000000000077919 */ /* 0x000e2e0000002100 */
[----:B------:R-:W1:Y:S01]  /*0020*/  S2UR UR5, SR_CgaCtaId ;  /* 0x00000000000579c3 */ /* 0x000e620000008800 */
[----:B------:R-:W-:Y:S02]  /*0030*/  UMOV UR4, 0x400 ;  /* 0x0000040000047882 */ /* 0x000fe40000000000 */
[----:B-1----:R-:W-:-:S06]  /*0040*/  ULEA UR4, UR5, UR4, 0x18 ;  /* 0x0000000405047291 */ /* 0x002fcc000f8ec0ff */
[C---:B0-----:R-:W-:Y:S02]  /*0050*/  LEA R0, R7.reuse, UR4, 0x2 ;  /* 0x0000000407007c11 */ /* 0x041fe4000f8e10ff */
[C---:B------:R-:W-:Y:S02]  /*0060*/  ISETP.GE.U32.AND P0, PT, R7.reuse, 0x10, PT ;  /* 0x000000100700780c */ /* 0x040fe40003f06070 */
[----:B------:R-:W-:Y:S01]  /*0070*/  SHF.R.U32.HI R2, RZ, 0x1, R7 ;  /* 0x00000001ff027819 */ /* 0x000fe20000011607 */
[----:B------:R-:W-:Y:S04]  /*0080*/  STS [R0], R7 ;  /* 0x0000000700007388 */ /* 0x000fe80000000800 */
[----:B------:R-:W-:Y:S04]  /*0090*/  STS [R0+0x80], R7 ;  /* 0x0000800700007388 */ /* 0x000fe80000000800 */
[----:B------:R-:W-:Y:S02]  /*00a0*/  STS [R0+0x100], R7 ;  /* 0x0001000700007388 */ /* 0x000fe40000000800 */
[----:B------:R-:W-:-:S02]  /*00b0*/  @P0 LOP3.LUT R2, R7, 0x3fd, RZ, 0xc0, !PT ;  /* 0x000003fd07020812 */ /* 0x000fc400078ec0ff */
[----:B------:R-:W-:Y:S02]  /*00c0*/  STS [R0+0x180], R7 ;  /* 0x0001800700007388 */ /* 0x000fe40000000800 */
[----:B------:R-:W-:Y:S01]  /*00d0*/  LEA R4, R2, UR4, 0x3 ;  /* 0x0000000402047c11 */ /* 0x000fe2000f8e18ff */
[----:B------:R-:W0:Y:S01]  /*00e0*/  LDCU.64 UR4, c[0x0][0x358] ;  /* 0x00006b00ff0477ac */ /* 0x000e220008000a00 */
[----:B------:R-:W-:Y:S08]  /*00f0*/  BAR.SYNC.DEFER_BLOCKING 0x0 ;  /* 0x0000000000007b1d */ /* 0x000ff00000010000 */
[----:B------:R-:W1:Y:S01]  /*0100*/  LDC.64 R2, c[0x0][0x380] ;  /* 0x0000e000ff027b82 */ /* 0x000e620000000a00 */
[----:B------:R-:W0:Y:S01]  /*0110*/  LDS.64 R4, [R4] ;  /* 0x0000000004047984 */ /* 0x000e220000000a00 */
[----:B-1----:R-:W-:-:S05]  /*0120*/  IMAD.WIDE.U32 R2, R7, 0x8, R2 ;  /* 0x0000000807027825 */ /* 0x002fca00078e0002 */
[----:B0-----:R-:W-:Y:S01]  /*0130*/  STG.E.64 desc[UR4][R2.64], R4 ;  /* 0x0000000402007986 */ /* 0x001fe2000c101b04 */
[----:B------:R-:W-:Y:S05]  /*0140*/  EXIT ;  /* 0x000000000000794d */ /* 0x000fea0003800000 */
.L_x_1:
        /* <DEDUP_REMOVED lines=11> */
.L_x_6:


//--------------------- .text._Z6smem_3Pj         --------------------------
	.section	.text._Z6smem_3Pj,"ax",@progbits
	.align	128
        .global         _Z6smem_3Pj
        .type           _Z6smem_3Pj,@function
        .size           _Z6smem_3Pj,(.L_x_7 - _Z6smem_3Pj)
        .other          _Z6smem_3Pj,@"STO_CUDA_ENTRY STV_DEFAULT"
_Z6smem_3Pj:
.text._Z6smem_3Pj:
[----:B------:R-:W-:Y:S01]  /*0000*/  LDC R1, c[0x0][0x37c] ;  /* 0x0000df00ff017b82 */ /* 0x000fe20000000800 */
[----:B------:R-:W0:Y:S07]  /*0010*/  S2R R7, SR_TID.X ;  /* 0x0000000000077919 */ /* 0x000e2e0000002100 */
[----:B------:R-:W1:Y:S01]  /*0020*/  S2UR UR5, SR_CgaCtaId ;  /* 0x00000000000579c3 */ /* 0x000e620000008800 */
[----:B------:R-:W-:-:S07]  /*0030*/  UMOV UR4, 0x400 ;  /* 0x0000040000047882 */ /* 0x000fce0000000000 */
[----:B------:R-:W2:Y:S01]  /*0040*/  LDC.64 R2, c[0x0][0x380] ;  /* 0x0000e000ff027b82 */ /* 0x000ea20000000a00 */
[----:B-1----:R-:W-:Y:S01]  /*0050*/  ULEA UR4, UR5, UR4, 0x18 ;  /* 0x0000000405047291 */ /* 0x002fe2000f8ec0ff */
[C---:B0-----:R-:W-:Y:S01]  /*0060*/  SHF.L.U32 R0, R7.reuse, 0x2, RZ ;  /* 0x0000000207007819 */ /* 0x041fe200000006ff */
[----:B--2---:R-:W-:-:S03]  /*0070*/  IMAD.WIDE.U32 R2, R7, 0x8, R2 ;  /* 0x0000000807027825 */ /* 0x004fc600078e0002 */
[----:B------:R-:W-:-:S04]  /*0080*/  LOP3.LUT R4, R0, 0xff8, RZ, 0xc0, !PT ;  /* 0x00000ff800047812 */ /* 0x000fc800078ec0ff */
[----:B------:R-:W-:Y:S04]  /*0090*/  STS [R0+UR4], R7 ;  /* 0x0000000700007988 */ /* 0x000fe80008000804 */
[----:B------:R-:W-:Y:S04]  /*00a0*/  STS [R0+UR4+0x80], R7 ;  /* 0x0000800700007988 */ /* 0x000fe80008000804 */
[----:B------:R-:W-:Y:S04]  /*00b0*/  STS [R0+UR4+0x100], R7 ;  /* 0x0001000700007988 */ /* 0x000fe80008000804 */
[----:B------:R-:W-:Y:S01]  /*00c0*/  STS [R0+UR4+0x180], R7 ;  /* 0x0001800700007988 */ /* 0x000fe20008000804 */
[----:B------:R-:W-:Y:S06]  /*00d0*/  BAR.SYNC.DEFER_BLOCKING 0x0 ;  /* 0x0000000000007b1d */ /* 0x000fec0000010000 */
[----:B------:R-:W0:Y:S01]  /*00e0*/  LDS.64 R4, [R4+UR4] ;  /* 0x0000000404047984 */ /* 0x000e220008000a00 */
[----:B------:R-:W0:Y:S03]  /*00f0*/  LDCU.64 UR4, c[0x0][0x358] ;  /* 0x00006b00ff0477ac */ /* 0x000e260008000a00 */
[----:B0-----:R-:W-:Y:S01]  /*0100*/  STG.E.64 desc[UR4][R2.64], R4 ;  /* 0x0000000402007986 */ /* 0x001fe2000c101b04 */
[----:B------:R-:W-:Y:S05]  /*0110*/  EXIT ;  /* 0x000000000000794d */ /* 0x000fea0003800000 */
.L_x_2:
        /* <DEDUP_REMOVED lines=14> */
.L_x_7:


//--------------------- .text._Z6smem_2Pj         --------------------------
	.section	.text._Z6smem_2Pj,"ax",@progbits
	.align	128
        .global         _Z6smem_2Pj
        .type           _Z6smem_2Pj,@function
        .size           _Z6smem_2Pj,(.L_x_8 - _Z6smem_2Pj)
        .other          _Z6smem_2Pj,@"STO_CUDA_ENTRY STV_DEFAULT"
_Z6smem_2Pj:
.text._Z6smem_2Pj:
[----:B------:R-:W-:Y:S01]  /*0000*/  LDC R1, c[0x0][0x37c] ;  /* 0x0000df00ff017b82 */ /* 0x000fe20000000800 */
[----:B------:R-:W0:Y:S07]  /*0010*/  S2R R7, SR_TID.X ;  /* 0x0000000000077919 */ /* 0x000e2e0000002100 */
[----:B------:R-:W1:Y:S01]  /*0020*/  S2UR UR5, SR_CgaCtaId ;  /* 0x00000000000579c3 */ /* 0x000e620000008800 */
[----:B------:R-:W-:Y:S01]  /*0030*/  UMOV UR4, 0x400 ;  /* 0x0000040000047882 */ /* 0x000fe20000000000 */
[----:B------:R-:W2:Y:S01]  /*0040*/  LDCU.64 UR6, c[0x0][0x358] ;  /* 0x00006b00ff0677ac */ /* 0x000ea20008000a00 */
[----:B-1----:R-:W-:-:S06]  /*0050*/  ULEA UR4, UR5, UR4, 0x18 ;  /* 0x0000000405047291 */ /* 0x002fcc000f8ec0ff */
[C---:B0-----:R-:W-:Y:S02]  /*0060*/  LEA R0, R7.reuse, UR4, 0x2 ;  /* 0x0000000407007c11 */ /* 0x041fe4000f8e10ff */
[C---:B------:R-:W-:Y:S02]  /*0070*/  ISETP.NE.AND P0, PT, R7.reuse, 0x10, PT ;  /* 0x000000100700780c */ /* 0x040fe40003f05270 */
[----:B------:R-:W-:Y:S01]  /*0080*/  ISETP.GT.U32.AND P1, PT, R7, 0xe, PT ;  /* 0x0000000e0700780c */ /* 0x000fe20003f24070 */
[----:B------:R0:W-:Y:S04]  /*0090*/  STS [R0], R7 ;  /* 0x0000000700007388 */ /* 0x0001e80000000800 */
[----:B------:R0:W-:Y:S04]  /*00a0*/  STS [R0+0x80], R7 ;  /* 0x0000800700007388 */ /* 0x0001e80000000800 */
[----:B------:R0:W-:Y:S04]  /*00b0*/  STS [R0+0x100], R7 ;  /* 0x0001000700007388 */ /* 0x0001e80000000800 */
[----:B------:R0:W-:Y:S01]  /*00c0*/  STS [R0+0x180], R7 ;  /* 0x0001800700007388 */ /* 0x0001e20000000800 */
[----:B------:R-:W-:Y:S06]  /*00d0*/  BAR.SYNC.DEFER_BLOCKING 0x0 ;  /* 0x0000000000007b1d */ /* 0x000fec0000010000 */
[----:B--2---:R-:W-:Y:S05]  /*00e0*/  @P0 EXIT P1 ;  /* 0x000000000000094d */ /* 0x004fea0000800000 */
[C---:B------:R-:W-:Y:S01]  /*00f0*/  ISETP.NE.AND P0, PT, R7.reuse, 0x10, PT ;  /* 0x000000100700780c */ /* 0x040fe20003f05270 */
[----:B------:R-:W1:Y:S03]  /*0100*/  LDC.64 R2, c[0x0][0x380] ;  /* 0x0000e000ff027b82 */ /* 0x000e660000000a00 */
[----:B0-----:R-:W-:-:S04]  /*0110*/  SEL R0, R7, 0xf, P0 ;  /* 0x0000000f07007807 */ /* 0x001fc80000000000 */
[----:B------:R-:W-:-:S05]  /*0120*/  LEA R0, R0, UR4, 0x3 ;  /* 0x0000000400007c11 */ /* 0x000fca000f8e18ff */
[----:B------:R-:W0:Y:S01]  /*0130*/  LDS.64 R4, [R0] ;  /* 0x0000000000047984 */ /* 0x000e220000000a00 */
[----:B-1----:R-:W-:-:S05]  /*0140*/  IMAD.WIDE.U32 R2, R7, 0x8, R2 ;  /* 0x0000000807027825 */ /* 0x002fca00078e0002 */
[----:B0-----:R-:W-:Y:S01]  /*0150*/  STG.E.64 desc[UR6][R2.64], R4 ;  /* 0x0000000402007986 */ /* 0x001fe2000c101b06 */
[----:B------:R-:W-:Y:S05]  /*0160*/  EXIT ;  /* 0x000000000000794d */ /* 0x000fea0003800000 */
.L_x_3:
        /* <DEDUP_REMOVED lines=9> */
.L_x_8:


//--------------------- .text._Z6smem_1Pj         --------------------------
	.section	.text._Z6smem_1Pj,"ax",@progbits
	.align	128
        .global         _Z6smem_1Pj
        .type           _Z6smem_1Pj,@function
        .size           _Z6smem_1Pj,(.L_x_9 - _Z6smem_1Pj)
        .other          _Z6smem_1Pj,@"STO_CUDA_ENTRY STV_DEFAULT"
_Z6smem_1Pj:
.text._Z6smem_1Pj:
[----:B------:R-:W-:Y:S01]  /*0000*/  LDC R1, c[0x0][0x37c] ;  /* 0x0000df00ff017b82 */ /* 0x000fe20000000800 */
[----:B------:R-:W0:Y:S07]  /*0010*/  S2R R7, SR_TID.X ;  /* 0x0000000000077919 */ /* 0x000e2e0000002100 */
[----:B------:R-:W1:Y:S01]  /*0020*/  S2UR UR5, SR_CgaCtaId ;  /* 0x00000000000579c3 */ /* 0x000e620000008800 */
[----:B------:R-:W-:Y:S02]  /*0030*/  UMOV UR4, 0x400 ;  /* 0x0000040000047882 */ /* 0x000fe40000000000 */
[----:B-1----:R-:W-:-:S06]  /*0040*/  ULEA UR4, UR5, UR4, 0x18 ;  /* 0x0000000405047291 */ /* 0x002fcc000f8ec0ff */
[C---:B0-----:R-:W-:Y:S02]  /*0050*/  LEA R0, R7.reuse, UR4, 0x2 ;  /* 0x0000000407007c11 */ /* 0x041fe4000f8e10ff */
[----:B------:R-:W-:-:S03]  /*0060*/  ISETP.GT.U32.AND P0, PT, R7, 0xf, PT ;  /* 0x0000000f0700780c */ /* 0x000fc60003f04070 */
[----:B------:R0:W-:Y:S04]  /*0070*/  STS [R0], R7 ;  /* 0x0000000700007388 */ /* 0x0001e80000000800 */
[----:B------:R0:W-:Y:S04]  /*0080*/  STS [R0+0x80], R7 ;  /* 0x0000800700007388 */ /* 0x0001e80000000800 */
[----:B------:R0:W-:Y:S04]  /*0090*/  STS [R0+0x100], R7 ;  /* 0x0001000700007388 */ /* 0x0001e80000000800 */
[----:B------:R0:W-:Y:S01]  /*00a0*/  STS [R0+0x180], R7 ;  /* 0x0001800700007388 */ /* 0x0001e20000000800 */
[----:B------:R-:W-:Y:S06]  /*00b0*/  BAR.SYNC.DEFER_BLOCKING 0x0 ;  /* 0x0000000000007b1d */ /* 0x000fec0000010000 */
[----:B------:R-:W-:Y:S05]  /*00c0*/  @P0 EXIT ;  /* 0x000000000000094d */ /* 0x000fea0003800000 */
[C---:B0-----:R-:W-:Y:S01]  /*00d0*/  LEA R0, R7.reuse, R0, 0x2 ;  /* 0x0000000007007211 */ /* 0x041fe200078e10ff */
[----:B------:R-:W0:Y:S01]  /*00e0*/  LDC.64 R2, c[0x0][0x380] ;  /* 0x0000e000ff027b82 */ /* 0x000e220000000a00 */
[----:B------:R-:W1:Y:S03]  /*00f0*/  LDCU.64 UR4, c[0x0][0x358] ;  /* 0x00006b00ff0477ac */ /* 0x000e660008000a00 */
[----:B------:R-:W1:Y:S01]  /*0100*/  LDS.64 R4, [R0] ;  /* 0x0000000000047984 */ /* 0x000e620000000a00 */
[----:B0-----:R-:W-:-:S05]  /*0110*/  IMAD.WIDE.U32 R2, R7, 0x8, R2 ;  /* 0x0000000807027825 */ /* 0x001fca00078e0002 */
[----:B-1----:R-:W-:Y:S01]  /*0120*/  STG.E.64 desc[UR4][R2.64], R4 ;  /* 0x0000000402007986 */ /* 0x002fe2000c101b04 */
[----:B------:R-:W-:Y:S05]  /*0130*/  EXIT ;  /* 0x000000000000794d */ /* 0x000fea0003800000 */
.L_x_4:
        /* <DEDUP_REMOVED lines=12> */
.L_x_9:


//--------------------- .nv.shared._Z6smem_5Pj    --------------------------
	.section	.nv.shared._Z6smem_5Pj,"aw",@nobits
	.sectionflags	@""
	.align	4
.nv.shared._Z6smem_5Pj:
	.zero		1536


//--------------------- .nv.shared.reserved.0     --------------------------
	.section	.nv.shared.reserved.0,"aw",@nobits
	.weak		__nv_reservedSMEM_offset_0_alias
	.size		__nv_reservedSMEM_offset_0_alias, 0, 64
	.other		__nv_reservedSMEM_offset_0_alias,@"STO_CUDA_RESERVED_SHARED STV_DEFAULT"
__nv_reservedSMEM_offset_0_alias:
	.zero		0
	.zero		64


//--------------------- .nv.shared._Z6smem_4Pj    --------------------------
	.section	.nv.shared._Z6smem_4Pj,"aw",@nobits
	.sectionflags	@""
	.align	4
.nv.shared._Z6smem_4Pj:
	.zero		1536


//--------------------- .nv.shared._Z6smem_3Pj    --------------------------
	.section	.nv.shared._Z6smem_3Pj,"aw",@nobits
	.sectionflags	@""
	.align	4
.nv.shared._Z6smem_3Pj:
	.zero		1536


//--------------------- .nv.shared._Z6smem_2Pj    --------------------------
	.section	.nv.shared._Z6smem_2Pj,"aw",@nobits
	.sectionflags	@""
	.align	4
.nv.shared._Z6smem_2Pj:
	.zero		1536


//--------------------- .nv.shared._Z6smem_1Pj    --------------------------
	.section	.nv.shared._Z6smem_1Pj,"aw",@nobits
	.sectionflags	@""
	.align	4
.nv.shared._Z6smem_1Pj:
	.zero		1536


//--------------------- .nv.constant0._Z6smem_5Pj --------------------------
	.section	.nv.constant0._Z6smem_5Pj,"a",@progbits
	.sectionflags	@""
	.align	4
.nv.constant0._Z6smem_5Pj:
	.zero		904


//--------------------- .nv.constant0._Z6smem_4Pj --------------------------
	.section	.nv.constant0._Z6smem_4Pj,"a",@progbits
	.sectionflags	@""
	.align	4
.nv.constant0._Z6smem_4Pj:
	.zero		904


//--------------------- .nv.constant0._Z6smem_3Pj --------------------------
	.section	.nv.constant0._Z6smem_3Pj,"a",@progbits
	.sectionflags	@""
	.align	4
.nv.constant0._Z6smem_3Pj:
	.zero		904


//--------------------- .nv.constant0._Z6smem_2Pj --------------------------
	.section	.nv.constant0._Z6smem_2Pj,"a",@progbits
	.sectionflags	@""
	.align	4
.nv.constant0._Z6smem_2Pj:
	.zero		904


//--------------------- .nv.constant0._Z6smem_1Pj --------------------------
	.section	.nv.constant0._Z6smem_1Pj,"a",@progbits
	.sectionflags	@""
	.align	4
.nv.constant0._Z6smem_1Pj:
	.zero		904


//--------------------- SYMBOLS --------------------------

	.type		.nv.reservedSmem.offset0,@object
	.size		.nv.reservedSmem.offset0,0x4
	.type		.nv.reservedSmem.cap,@object
	.size		.nv.reservedSmem.cap,0x4
